	.headerflags	@"EF_CUDA_TEXMODE_UNIFIED EF_CUDA_64BIT_ADDRESS EF_CUDA_ACCELERATORS EF_CUDA_SM90 EF_CUDA_VIRTUAL_SM(EF_CUDA_SM90)"
	.elftype	@"ET_EXEC"


//--------------------- .nv.info                  --------------------------
	.section	.nv.info,"",@"SHT_CUDA_INFO"
	.align	4


	//----- nvinfo : EIATTR_REGCOUNT
	.align		4
        /*0000*/ 	.byte	0x04, 0x2f
        /*0002*/ 	.short	(.L_1 - .L_0)
	.align		4
.L_0:
        /*0004*/ 	.word	index@(triton_poi_fused_cat_constant_pad_nd_15)
        /*0008*/ 	.word	0x00000010


	//----- nvinfo : EIATTR_MIN_STACK_SIZE
	.align		4
.L_1:
        /*000c*/ 	.byte	0x04, 0x12
        /*000e*/ 	.short	(.L_3 - .L_2)
	.align		4
.L_2:
        /*0010*/ 	.word	index@(triton_poi_fused_cat_constant_pad_nd_15)
        /*0014*/ 	.word	0x00000000


	//----- nvinfo : EIATTR_FRAME_SIZE
	.align		4
.L_3:
        /*0018*/ 	.byte	0x04, 0x11
        /*001a*/ 	.short	(.L_5 - .L_4)
	.align		4
.L_4:
        /*001c*/ 	.word	index@(triton_poi_fused_cat_constant_pad_nd_15)
        /*0020*/ 	.word	0x00000000


	//----- nvinfo : EIATTR_MIN_STACK_SIZE
	.align		4
.L_5:
        /*0024*/ 	.byte	0x04, 0x12
        /*0026*/ 	.short	(.L_7 - .L_6)
	.align		4
.L_6:
        /*0028*/ 	.word	index@(triton_poi_fused_cat_constant_pad_nd_15)
        /*002c*/ 	.word	0x00000000
.L_7:


//--------------------- .nv.info.triton_poi_fused_cat_constant_pad_nd_15 --------------------------
	.section	.nv.info.triton_poi_fused_cat_constant_pad_nd_15,"",@"SHT_CUDA_INFO"
	.sectionflags	@""
	.align	4


	//----- nvinfo : EIATTR_CUDA_API_VERSION
	.align		4
        /*0000*/ 	.byte	0x04, 0x37
        /*0002*/ 	.short	(.L_9 - .L_8)
.L_8:
        /*0004*/ 	.word	0x0000007c


	//----- nvinfo : EIATTR_KPARAM_INFO
	.align		4
.L_9:
        /*0008*/ 	.byte	0x04, 0x17
        /*000a*/ 	.short	(.L_11 - .L_10)
.L_10:
        /*000c*/ 	.word	0x00000000
        /*0010*/ 	.short	0x0003
        /*0012*/ 	.short	0x0018
        /*0014*/ 	.byte	0x00, 0xf0, 0x11, 0x00


	//----- nvinfo : EIATTR_KPARAM_INFO
	.align		4
.L_11:
        /*0018*/ 	.byte	0x04, 0x17
        /*001a*/ 	.short	(.L_13 - .L_12)
.L_12:
        /*001c*/ 	.word	0x00000000
        /*0020*/ 	.short	0x0002
        /*0022*/ 	.short	0x0010
        /*0024*/ 	.byte	0x00, 0xf4, 0x21, 0x00


	//----- nvinfo : EIATTR_KPARAM_INFO
	.align		4
.L_13:
        /*0028*/ 	.byte	0x04, 0x17
        /*002a*/ 	.short	(.L_15 - .L_14)
.L_14:
        /*002c*/ 	.word	0x00000000
        /*0030*/ 	.short	0x0001
        /*0032*/ 	.short	0x0008
        /*0034*/ 	.byte	0x00, 0xf4, 0x21, 0x00


	//----- nvinfo : EIATTR_KPARAM_INFO
	.align		4
.L_15:
        /*0038*/ 	.byte	0x04, 0x17
        /*003a*/ 	.short	(.L_17 - .L_16)
.L_16:
        /*003c*/ 	.word	0x00000000
        /*0040*/ 	.short	0x0000
        /*0042*/ 	.short	0x0000
        /*0044*/ 	.byte	0x00, 0xf4, 0x21, 0x00


	//----- nvinfo : EIATTR_SPARSE_MMA_MASK
	.align		4
.L_17:
        /*0048*/ 	.byte	0x03, 0x50
        /*004a*/ 	.short	0x0000


	//----- nvinfo : EIATTR_MAXREG_COUNT
	.align		4
        /*004c*/ 	.byte	0x03, 0x1b
        /*004e*/ 	.short	0x00ff


	//----- nvinfo : EIATTR_EXIT_INSTR_OFFSETS
	.align		4
        /*0050*/ 	.byte	0x04, 0x1c
        /*0052*/ 	.short	(.L_19 - .L_18)


	//   ....[0]....
.L_18:
        /*0054*/ 	.word	0x000002f0


	//   ....[1]....
        /*0058*/ 	.word	0x00000310


	//----- nvinfo : EIATTR_REQNTID
	.align		4
.L_19:
        /*005c*/ 	.byte	0x04, 0x10
        /*005e*/ 	.short	(.L_21 - .L_20)
.L_20:
        /*0060*/ 	.word	0x00000080
        /*0064*/ 	.word	0x00000001
        /*0068*/ 	.word	0x00000001


	//----- nvinfo : EIATTR_CBANK_PARAM_SIZE
	.align		4
.L_21:
        /*006c*/ 	.byte	0x03, 0x19
        /*006e*/ 	.short	0x001c


	//----- nvinfo : EIATTR_PARAM_CBANK
	.align		4
        /*0070*/ 	.byte	0x04, 0x0a
        /*0072*/ 	.short	(.L_23 - .L_22)
	.align		4
.L_22:
        /*0074*/ 	.word	index@(.nv.constant0.triton_poi_fused_cat_constant_pad_nd_15)
        /*0078*/ 	.short	0x0210
        /*007a*/ 	.short	0x001c


	//----- nvinfo : EIATTR_SW_WAR
	.align		4
.L_23:
        /*007c*/ 	.byte	0x04, 0x36
        /*007e*/ 	.short	(.L_25 - .L_24)
.L_24:
        /*0080*/ 	.word	0x00000008
.L_25:


//--------------------- .nv.callgraph             --------------------------
	.section	.nv.callgraph,"",@"SHT_CUDA_CALLGRAPH"
	.align	4
	.sectionentsize	8
	.align		4
        /*0000*/ 	.word	0x00000000
	.align		4
        /*0004*/ 	.word	0xffffffff
	.align		4
        /*0008*/ 	.word	0x00000000
	.align		4
        /*000c*/ 	.word	0xfffffffe
	.align		4
        /*0010*/ 	.word	0x00000000
	.align		4
        /*0014*/ 	.word	0xfffffffd
	.align		4
        /*0018*/ 	.word	0x00000000
	.align		4
        /*001c*/ 	.word	0xfffffffc


//--------------------- .text.triton_poi_fused_cat_constant_pad_nd_15 --------------------------
	.section	.text.triton_poi_fused_cat_constant_pad_nd_15,"ax",@progbits
	.align	128
        .global         triton_poi_fused_cat_constant_pad_nd_15
        .type           triton_poi_fused_cat_constant_pad_nd_15,@function
        .size           triton_poi_fused_cat_constant_pad_nd_15,(.L_x_1 - triton_poi_fused_cat_constant_pad_nd_15)
        .other          triton_poi_fused_cat_constant_pad_nd_15,@"STO_CUDA_ENTRY STV_DEFAULT"
triton_poi_fused_cat_constant_pad_nd_15:
.text.triton_poi_fused_cat_constant_pad_nd_15:
[----:B------:R-:W0:Y:S02]  /*0000*/  LDC R1, c[0x0][0x28] ;  /* 0x00000a00ff017b82 */ /* 0x000e240000000800 */
[----:B------:R-:W1:Y:S01]  /*0010*/  S2R R0, SR_TID.X ;  /* 0x0000000000007919 */ /* 0x000e620000002100 */
[----:B------:R-:W-:Y:S01]  /*0020*/  ULDC.64 UR4, c[0x0][0x208] ;  /* 0x0000820000047ab9 */ /* 0x000fe20000000a00 */
[----:B------:R-:W2:Y:S01]  /*0030*/  S2R R3, SR_CTAID.X ;  /* 0x0000000000037919 */ /* 0x000ea20000002500 */
[----:B-1----:R-:W-:Y:S01]  /*0040*/  IMAD.SHL.U32 R0, R0, 0x2, RZ ;  /* 0x0000000200007824 */ /* 0x002fe200078e00ff */
[----:B--2---:R-:W-:-:S04]  /*0050*/  SHF.R.S32.HI R7, RZ, 0x17, R3 ;  /* 0x00000017ff077819 */ /* 0x004fc80000011403 */
[----:B------:R-:W-:Y:S02]  /*0060*/  LOP3.LUT R0, R0, 0xfe, RZ, 0xc0, !PT ;  /* 0x000000fe00007812 */ /* 0x000fe400078ec0ff */
[----:B------:R-:W-:-:S03]  /*0070*/  SGXT R7, R7, 0x1 ;  /* 0x000000010707781a */ /* 0x000fc60000000200 */
[----:B------:R-:W-:-:S05]  /*0080*/  IMAD R0, R3, 0x100, R0 ;  /* 0x0000010003007824 */ /* 0x000fca00078e0200 */
[CC--:B------:R-:W-:Y:S02]  /*0090*/  LEA.HI R6, R7.reuse, R0.reuse, RZ, 0x7 ;  /* 0x0000000007067211 */ /* 0x0c0fe400078f38ff */
[----:B------:R-:W-:Y:S02]  /*00a0*/  LEA.HI R2, R7, R0, RZ, 0x8 ;  /* 0x0000000007027211 */ /* 0x000fe400078f40ff */
[----:B------:R-:W-:Y:S02]  /*00b0*/  SHF.R.S32.HI R5, RZ, 0x7, R6 ;  /* 0x00000007ff057819 */ /* 0x000fe40000011406 */
[----:B------:R-:W-:Y:S02]  /*00c0*/  SHF.R.S32.HI R9, RZ, 0x8, R2 ;  /* 0x00000008ff097819 */ /* 0x000fe40000011402 */
[----:B------:R-:W-:Y:S02]  /*00d0*/  LEA.HI R3, R6, R5, RZ, 0x1 ;  /* 0x0000000506037211 */ /* 0x000fe400078f08ff */
[----:B------:R-:W-:-:S02]  /*00e0*/  LEA.HI R2, R2, R9, RZ, 0x1 ;  /* 0x0000000902027211 */ /* 0x000fc400078f08ff */
[----:B------:R-:W-:Y:S02]  /*00f0*/  LOP3.LUT R4, R3, 0xfffffffe, RZ, 0xc0, !PT ;  /* 0xfffffffe03047812 */ /* 0x000fe400078ec0ff */
[----:B------:R-:W-:Y:S02]  /*0100*/  LOP3.LUT R10, R2, 0xfffffffe, RZ, 0xc0, !PT ;  /* 0xfffffffe020a7812 */ /* 0x000fe400078ec0ff */
[----:B------:R-:W1:Y:S01]  /*0110*/  LDC.64 R2, c[0x0][0x210] ;  /* 0x00008400ff027b82 */ /* 0x000e620000000a00 */
[----:B------:R-:W-:Y:S01]  /*0120*/  IMAD.IADD R8, R5, 0x1, -R4 ;  /* 0x0000000105087824 */ /* 0x000fe200078e0a04 */
[----:B------:R-:W-:Y:S01]  /*0130*/  LEA.HI R7, R7, R0, RZ, 0x9 ;  /* 0x0000000007077211 */ /* 0x000fe200078f48ff */
[----:B------:R-:W-:-:S05]  /*0140*/  IMAD.MOV R10, RZ, RZ, -R10 ;  /* 0x000000ffff0a7224 */ /* 0x000fca00078e0a0a */
[----:B------:R-:W-:Y:S01]  /*0150*/  VIADDMNMX R8, R9, R10, R8, !PT ;  /* 0x0000000a09087246 */ /* 0x000fe20007800108 */
[----:B------:R-:W2:Y:S01]  /*0160*/  LDC.64 R4, c[0x0][0x218] ;  /* 0x00008600ff047b82 */ /* 0x000ea20000000a00 */
[----:B------:R-:W-:Y:S02]  /*0170*/  LOP3.LUT R9, R6, 0xffffff80, RZ, 0xc0, !PT ;  /* 0xffffff8006097812 */ /* 0x000fe400078ec0ff */
[----:B------:R-:W-:Y:S02]  /*0180*/  CS2R R10, SRZ ;  /* 0x00000000000a7805 */ /* 0x000fe4000001ff00 */
[----:B------:R-:W-:Y:S02]  /*0190*/  ISETP.GE.AND P1, PT, R8, 0x1, PT ;  /* 0x000000010800780c */ /* 0x000fe40003f26270 */
[----:B------:R-:W-:Y:S01]  /*01a0*/  SHF.R.S32.HI R6, RZ, 0x9, R7 ;  /* 0x00000009ff067819 */ /* 0x000fe20000011407 */
[C---:B------:R-:W-:Y:S01]  /*01b0*/  IMAD.IADD R9, R0.reuse, 0x1, -R9 ;  /* 0x0000000100097824 */ /* 0x040fe200078e0a09 */
[----:B------:R-:W-:-:S03]  /*01c0*/  ISETP.LT.AND P0, PT, R0, 0x800, !P1 ;  /* 0x000008000000780c */ /* 0x000fc60004f01270 */
[----:B------:R-:W-:Y:S01]  /*01d0*/  IMAD R7, R6, 0x40, R9 ;  /* 0x0000004006077824 */ /* 0x000fe200078e0209 */
[C---:B------:R-:W-:Y:S02]  /*01e0*/  ISETP.LT.AND P2, PT, R9.reuse, 0x40, P0 ;  /* 0x000000400900780c */ /* 0x040fe40000741270 */
[----:B------:R-:W-:Y:S01]  /*01f0*/  ISETP.GT.AND P0, PT, R9, 0x3f, P0 ;  /* 0x0000003f0900780c */ /* 0x000fe20000704270 */
[----:B-1----:R-:W-:Y:S01]  /*0200*/  IMAD.WIDE R2, R7, 0x4, R2 ;  /* 0x0000000407027825 */ /* 0x002fe200078e0202 */
[----:B------:R-:W-:-:S09]  /*0210*/  CS2R R12, SRZ ;  /* 0x00000000000c7805 */ /* 0x000fd2000001ff00 */
[----:B------:R1:W3:Y:S01]  /*0220*/  @P2 LDG.E.EL.64 R10, desc[UR4][R2.64] ;  /* 0x00000004020a2981 */ /* 0x0002e2000c2e1b00 */
[----:B--2---:R-:W-:Y:S02]  /*0230*/  IMAD.WIDE R4, R7, 0x4, R4 ;  /* 0x0000000407047825 */ /* 0x004fe400078e0204 */
[----:B------:R-:W1:Y:S03]  /*0240*/  LDC.64 R6, c[0x0][0x220] ;  /* 0x00008800ff067b82 */ /* 0x000e660000000a00 */
[----:B------:R-:W2:Y:S01]  /*0250*/  @P0 LDG.E.EL.64 R12, desc[UR4][R4.64+-0x100] ;  /* 0xffff0004040c0981 */ /* 0x000ea2000c2e1b00 */
[----:B------:R-:W-:Y:S01]  /*0260*/  ISETP.GE.AND P3, PT, R9, 0x40, PT ;  /* 0x000000400900780c */ /* 0x000fe20003f66270 */
[----:B-1----:R-:W-:Y:S01]  /*0270*/  IMAD.WIDE R2, R0, 0x4, R6 ;  /* 0x0000000400027825 */ /* 0x002fe200078e0206 */
[----:B---3--:R-:W-:Y:S02]  /*0280*/  SEL R10, R10, RZ, P2 ;  /* 0x000000ff0a0a7207 */ /* 0x008fe40001000000 */
[----:B------:R-:W-:-:S02]  /*0290*/  SEL R11, R11, RZ, P2 ;  /* 0x000000ff0b0b7207 */ /* 0x000fc40001000000 */
[----:B------:R-:W-:-:S07]  /*02a0*/  ISETP.GE.AND P2, PT, R0, 0x800, PT ;  /* 0x000008000000780c */ /* 0x000fce0003f46270 */
[----:B--2---:R-:W-:Y:S02]  /*02b0*/  @P3 SEL R10, R12, RZ, P0 ;  /* 0x000000ff0c0a3207 */ /* 0x004fe40000000000 */
[----:B------:R-:W-:Y:S02]  /*02c0*/  @P3 SEL R11, R13, RZ, P0 ;  /* 0x000000ff0d0b3207 */ /* 0x000fe40000000000 */
[----:B------:R-:W-:Y:S02]  /*02d0*/  SEL R10, R10, RZ, !P1 ;  /* 0x000000ff0a0a7207 */ /* 0x000fe40004800000 */
[----:B------:R-:W-:Y:S01]  /*02e0*/  SEL R11, R11, RZ, !P1 ;  /* 0x000000ff0b0b7207 */ /* 0x000fe20004800000 */
[----:B------:R-:W-:Y:S06]  /*02f0*/  @P2 EXIT ;  /* 0x000000000000294d */ /* 0x000fec0003800000 */
[----:B------:R-:W-:Y:S01]  /*0300*/  STG.E.64 desc[UR4][R2.64], R10 ;  /* 0x0000000a02007986 */ /* 0x000fe2000c101b04 */
[----:B------:R-:W-:Y:S05]  /*0310*/  EXIT ;  /* 0x000000000000794d */ /* 0x000fea0003800000 */
.L_x_0:
[----:B------:R-:W-:-:S00]  /*0320*/  BRA `(.L_x_0) ;  /* 0xfffffffc00fc7947 */ /* 0x000fc0000383ffff */
[----:B------:R-:W-:-:S00]  /*0330*/  NOP ;  /* 0x0000000000007918 */ /* 0x000fc00000000000 */
        /* <DEDUP_REMOVED lines=12> */
.L_x_1:


//--------------------- .nv.constant0.triton_poi_fused_cat_constant_pad_nd_15 --------------------------
	.section	.nv.constant0.triton_poi_fused_cat_constant_pad_nd_15,"a",@progbits
	.sectionflags	@""
	.align	4
.nv.constant0.triton_poi_fused_cat_constant_pad_nd_15:
	.zero		556
